//
// Generated by NVIDIA NVVM Compiler
//
// Compiler Build ID: CL-36424714
// Cuda compilation tools, release 13.0, V13.0.88
// Based on NVVM 20.0.0
//

.version 9.0
.target sm_100
.address_size 64

	// .globl	default_function_kernel_1
// _ZZ25default_function_kernel_3E11ph_6_shared_$_0 has been demoted

.visible .entry default_function_kernel_1(
	.param .u64 .ptr .align 1 default_function_kernel_1_param_0,
	.param .u64 .ptr .align 1 default_function_kernel_1_param_1
)
.maxntid 32
{
	.reg .pred 	%p<6>;
	.reg .b32 	%r<14>;
	.reg .b32 	%f<36>;
	.reg .b64 	%rd<9>;

	ld.param.u64 	%rd1, [default_function_kernel_1_param_0];
	ld.param.u64 	%rd2, [default_function_kernel_1_param_1];
	mov.u32 	%r1, %ctaid.x;
	shl.b32 	%r5, %r1, 2;
	mov.u32 	%r2, %tid.x;
	shr.u32 	%r6, %r2, 3;
	or.b32  	%r7, %r5, %r6;
	setp.gt.u32 	%p1, %r7, 8;
	@%p1 bra 	$L__BB0_4;
	cvta.to.global.u64 	%rd3, %rd2;
	shl.b32 	%r8, %r1, 5;
	or.b32  	%r3, %r8, %r2;
	mul.wide.u32 	%rd4, %r3, 4;
	add.s64 	%rd5, %rd3, %rd4;
	ld.global.nc.f32 	%f6, [%rd5];
	cos.approx.f32 	%f1, %f6;
	abs.f32 	%f7, %f1;
	mov.f32 	%f8, 0f3F800000;
	sub.f32 	%f9, %f8, %f7;
	rcp.approx.ftz.f32 	%f10, %f9;
	add.f32 	%f11, %f10, %f10;
	mul.f32 	%f12, %f7, %f11;
	setp.gt.f32 	%p2, %f7, 0f7E800000;
	selp.f32 	%f2, 0fC0000000, %f12, %p2;
	add.rz.f32 	%f13, %f2, %f8;
	mov.b32 	%r9, %f13;
	add.s32 	%r10, %r9, -1061158912;
	and.b32  	%r11, %r10, -8388608;
	mov.b32 	%r4, %f2;
	sub.s32 	%r12, %r4, %r11;
	mov.b32 	%f14, %r12;
	sub.s32 	%r13, 1082130432, %r11;
	mov.b32 	%f15, %r13;
	fma.rn.f32 	%f16, %f15, 0f3E800000, 0fBF800000;
	add.f32 	%f17, %f16, %f14;
	cvt.rn.f32.s32 	%f18, %r11;
	mul.f32 	%f19, %f18, 0f34000000;
	fma.rn.f32 	%f20, %f17, 0fBD39BF78, 0f3DD80012;
	fma.rn.f32 	%f21, %f20, %f17, 0fBE0778E0;
	fma.rn.f32 	%f22, %f21, %f17, 0f3E146475;
	fma.rn.f32 	%f23, %f22, %f17, 0fBE2A68DD;
	fma.rn.f32 	%f24, %f23, %f17, 0f3E4CAF9E;
	fma.rn.f32 	%f25, %f24, %f17, 0fBE800042;
	fma.rn.f32 	%f26, %f25, %f17, 0f3EAAAAE6;
	fma.rn.f32 	%f27, %f26, %f17, 0fBF000000;
	mul.f32 	%f28, %f17, %f27;
	fma.rn.f32 	%f29, %f28, %f17, %f17;
	fma.rn.f32 	%f35, %f19, 0f3F317218, %f29;
	setp.lt.u32 	%p3, %r4, 2139095040;
	@%p3 bra 	$L__BB0_3;
	setp.gt.s32 	%p4, %r4, -1082130432;
	fma.rn.f32 	%f30, %f2, 0f7F800000, 0f7F800000;
	selp.f32 	%f31, %f30, %f35, %p4;
	setp.eq.f32 	%p5, %f2, 0f00000000;
	selp.f32 	%f35, 0f80000000, %f31, %p5;
$L__BB0_3:
	mov.f32 	%f32, 0f3F000000;
	copysign.f32 	%f33, %f1, %f32;
	mul.f32 	%f34, %f33, %f35;
	cvta.to.global.u64 	%rd6, %rd1;
	add.s64 	%rd8, %rd6, %rd4;
	st.global.f32 	[%rd8], %f34;
$L__BB0_4:
	ret;

}
	// .globl	default_function_kernel_2
.visible .entry default_function_kernel_2(
	.param .u64 .ptr .align 1 default_function_kernel_2_param_0,
	.param .u64 .ptr .align 1 default_function_kernel_2_param_1
)
.maxntid 32
{
	.reg .pred 	%p<2>;
	.reg .b32 	%r<8>;
	.reg .b32 	%f<3>;
	.reg .b64 	%rd<8>;

	ld.param.u64 	%rd1, [default_function_kernel_2_param_0];
	ld.param.u64 	%rd2, [default_function_kernel_2_param_1];
	mov.u32 	%r1, %ctaid.x;
	shl.b32 	%r3, %r1, 2;
	mov.u32 	%r2, %tid.x;
	shr.u32 	%r4, %r2, 3;
	or.b32  	%r5, %r3, %r4;
	setp.gt.u32 	%p1, %r5, 8;
	@%p1 bra 	$L__BB1_2;
	cvta.to.global.u64 	%rd3, %rd2;
	cvta.to.global.u64 	%rd4, %rd1;
	shl.b32 	%r6, %r1, 5;
	or.b32  	%r7, %r6, %r2;
	mul.wide.u32 	%rd5, %r7, 4;
	add.s64 	%rd6, %rd3, %rd5;
	ld.global.nc.f32 	%f1, [%rd6];
	cos.approx.f32 	%f2, %f1;
	add.s64 	%rd7, %rd4, %rd5;
	st.global.f32 	[%rd7], %f2;
$L__BB1_2:
	ret;

}
	// .globl	default_function_kernel
.visible .entry default_function_kernel(
	.param .u64 .ptr .align 1 default_function_kernel_param_0,
	.param .u64 .ptr .align 1 default_function_kernel_param_1
)
.maxntid 32
{
	.reg .pred 	%p<8>;
	.reg .b32 	%r<15>;
	.reg .b32 	%f<39>;
	.reg .b64 	%rd<9>;

	ld.param.u64 	%rd1, [default_function_kernel_param_0];
	ld.param.u64 	%rd2, [default_function_kernel_param_1];
	mov.u32 	%r1, %ctaid.x;
	shl.b32 	%r6, %r1, 2;
	mov.u32 	%r2, %tid.x;
	shr.u32 	%r7, %r2, 3;
	or.b32  	%r8, %r6, %r7;
	setp.gt.u32 	%p1, %r8, 8;
	@%p1 bra 	$L__BB2_4;
	cvta.to.global.u64 	%rd3, %rd2;
	shl.b32 	%r9, %r1, 5;
	or.b32  	%r3, %r9, %r2;
	mul.wide.u32 	%rd4, %r3, 4;
	add.s64 	%rd5, %rd3, %rd4;
	ld.global.nc.f32 	%f5, [%rd5];
	mov.f32 	%f6, 0f3F800000;
	sub.rn.f32 	%f7, %f5, %f6;
	mov.b32 	%r4, %f7;
	setp.gt.u32 	%p2, %r4, 1258291200;
	fma.rn.f32 	%f8, %f5, %f5, 0fBF800000;
	rsqrt.approx.ftz.f32 	%f9, %f8;
	mul.f32 	%f10, %f8, %f9;
	mul.f32 	%f11, %f9, 0f3F000000;
	neg.f32 	%f12, %f10;
	fma.rn.f32 	%f13, %f12, %f10, %f8;
	fma.rn.f32 	%f14, %f13, %f11, %f10;
	setp.eq.f32 	%p3, %f8, 0f00000000;
	selp.f32 	%f15, 0f00000000, %f14, %p3;
	selp.f32 	%f16, 0fBF800001, %f15, %p2;
	add.f32 	%f1, %f7, %f16;
	add.rz.f32 	%f17, %f1, %f6;
	mov.b32 	%r10, %f17;
	add.s32 	%r11, %r10, -1061158912;
	and.b32  	%r12, %r11, -8388608;
	mov.b32 	%r5, %f1;
	sub.s32 	%r13, %r5, %r12;
	mov.b32 	%f18, %r13;
	sub.s32 	%r14, 1082130432, %r12;
	mov.b32 	%f19, %r14;
	fma.rn.f32 	%f20, %f19, 0f3E800000, 0fBF800000;
	add.f32 	%f21, %f20, %f18;
	cvt.rn.f32.s32 	%f22, %r12;
	mul.f32 	%f23, %f22, 0f34000000;
	fma.rn.f32 	%f24, %f21, 0fBD39BF78, 0f3DD80012;
	fma.rn.f32 	%f25, %f24, %f21, 0fBE0778E0;
	fma.rn.f32 	%f26, %f25, %f21, 0f3E146475;
	fma.rn.f32 	%f27, %f26, %f21, 0fBE2A68DD;
	fma.rn.f32 	%f28, %f27, %f21, 0f3E4CAF9E;
	fma.rn.f32 	%f29, %f28, %f21, 0fBE800042;
	fma.rn.f32 	%f30, %f29, %f21, 0f3EAAAAE6;
	fma.rn.f32 	%f31, %f30, %f21, 0fBF000000;
	mul.f32 	%f32, %f21, %f31;
	fma.rn.f32 	%f33, %f32, %f21, %f21;
	fma.rn.f32 	%f38, %f23, 0f3F317218, %f33;
	setp.lt.u32 	%p4, %r5, 2139095040;
	@%p4 bra 	$L__BB2_3;
	setp.gt.s32 	%p5, %r5, -1082130432;
	fma.rn.f32 	%f34, %f1, 0f7F800000, 0f7F800000;
	selp.f32 	%f35, %f34, %f38, %p5;
	setp.eq.f32 	%p6, %f1, 0f00000000;
	selp.f32 	%f38, 0f80000000, %f35, %p6;
$L__BB2_3:
	setp.gt.u32 	%p7, %r4, 1258291200;
	add.f32 	%f36, %f38, 0f3F317218;
	selp.f32 	%f37, %f36, %f38, %p7;
	cvta.to.global.u64 	%rd6, %rd1;
	add.s64 	%rd8, %rd6, %rd4;
	st.global.f32 	[%rd8], %f37;
$L__BB2_4:
	ret;

}
	// .globl	default_function_kernel_3
.visible .entry default_function_kernel_3(
	.param .u64 .ptr .align 1 default_function_kernel_3_param_0,
	.param .u64 .ptr .align 1 default_function_kernel_3_param_1,
	.param .u64 .ptr .align 1 default_function_kernel_3_param_2
)
{
	.reg .pred 	%p<7>;
	.reg .b32 	%r<13>;
	.reg .b32 	%f<69>;
	.reg .b64 	%rd<13>;
	// demoted variable
	.shared .align 4 .f32 _ZZ25default_function_kernel_3E11ph_6_shared_$_0;
	ld.param.u64 	%rd1, [default_function_kernel_3_param_0];
	ld.param.u64 	%rd2, [default_function_kernel_3_param_1];
	ld.param.u64 	%rd3, [default_function_kernel_3_param_2];
	mov.u32 	%r1, %ctaid.x;
	mul.hi.u32 	%r3, %r1, 1717986919;
	shr.u32 	%r4, %r3, 1;
	shl.b32 	%r5, %r4, 3;
	mul.lo.s32 	%r6, %r4, 5;
	sub.s32 	%r7, %r1, %r6;
	cvta.to.global.u64 	%rd4, %rd3;
	cvta.to.global.u64 	%rd5, %rd2;
	bar.sync 	0;
	mul.wide.u32 	%rd6, %r7, 4;
	add.s64 	%rd7, %rd4, %rd6;
	ld.global.nc.f32 	%f7, [%rd7];
	st.shared.f32 	[_ZZ25default_function_kernel_3E11ph_6_shared_$_0], %f7;
	bar.sync 	0;
	mul.wide.u32 	%rd8, %r5, 4;
	add.s64 	%rd9, %rd5, %rd8;
	ld.global.nc.f32 	%f8, [%rd9];
	ld.shared.f32 	%f9, [_ZZ25default_function_kernel_3E11ph_6_shared_$_0];
	fma.rn.f32 	%f10, %f8, %f9, 0f00000000;
	bar.sync 	0;
	ld.global.nc.f32 	%f11, [%rd7+20];
	st.shared.f32 	[_ZZ25default_function_kernel_3E11ph_6_shared_$_0], %f11;
	bar.sync 	0;
	ld.global.nc.f32 	%f12, [%rd9+4];
	ld.shared.f32 	%f13, [_ZZ25default_function_kernel_3E11ph_6_shared_$_0];
	fma.rn.f32 	%f14, %f12, %f13, %f10;
	bar.sync 	0;
	ld.global.nc.f32 	%f15, [%rd7+40];
	st.shared.f32 	[_ZZ25default_function_kernel_3E11ph_6_shared_$_0], %f15;
	bar.sync 	0;
	ld.global.nc.f32 	%f16, [%rd9+8];
	ld.shared.f32 	%f17, [_ZZ25default_function_kernel_3E11ph_6_shared_$_0];
	fma.rn.f32 	%f18, %f16, %f17, %f14;
	bar.sync 	0;
	ld.global.nc.f32 	%f19, [%rd7+60];
	st.shared.f32 	[_ZZ25default_function_kernel_3E11ph_6_shared_$_0], %f19;
	bar.sync 	0;
	ld.global.nc.f32 	%f20, [%rd9+12];
	ld.shared.f32 	%f21, [_ZZ25default_function_kernel_3E11ph_6_shared_$_0];
	fma.rn.f32 	%f22, %f20, %f21, %f18;
	bar.sync 	0;
	ld.global.nc.f32 	%f23, [%rd7+80];
	st.shared.f32 	[_ZZ25default_function_kernel_3E11ph_6_shared_$_0], %f23;
	bar.sync 	0;
	ld.global.nc.f32 	%f24, [%rd9+16];
	ld.shared.f32 	%f25, [_ZZ25default_function_kernel_3E11ph_6_shared_$_0];
	fma.rn.f32 	%f26, %f24, %f25, %f22;
	bar.sync 	0;
	ld.global.nc.f32 	%f27, [%rd7+100];
	st.shared.f32 	[_ZZ25default_function_kernel_3E11ph_6_shared_$_0], %f27;
	bar.sync 	0;
	ld.global.nc.f32 	%f28, [%rd9+20];
	ld.shared.f32 	%f29, [_ZZ25default_function_kernel_3E11ph_6_shared_$_0];
	fma.rn.f32 	%f30, %f28, %f29, %f26;
	bar.sync 	0;
	ld.global.nc.f32 	%f31, [%rd7+120];
	st.shared.f32 	[_ZZ25default_function_kernel_3E11ph_6_shared_$_0], %f31;
	bar.sync 	0;
	ld.global.nc.f32 	%f32, [%rd9+24];
	ld.shared.f32 	%f33, [_ZZ25default_function_kernel_3E11ph_6_shared_$_0];
	fma.rn.f32 	%f34, %f32, %f33, %f30;
	bar.sync 	0;
	ld.global.nc.f32 	%f35, [%rd7+140];
	st.shared.f32 	[_ZZ25default_function_kernel_3E11ph_6_shared_$_0], %f35;
	bar.sync 	0;
	ld.global.nc.f32 	%f36, [%rd9+28];
	ld.shared.f32 	%f37, [_ZZ25default_function_kernel_3E11ph_6_shared_$_0];
	fma.rn.f32 	%f1, %f36, %f37, %f34;
	abs.f32 	%f2, %f1;
	fma.rn.f32 	%f38, %f1, %f1, 0f3F800000;
	rsqrt.approx.ftz.f32 	%f39, %f38;
	fma.rn.f32 	%f40, %f38, %f39, 0f3F800000;
	rcp.approx.ftz.f32 	%f41, %f40;
	mul.f32 	%f42, %f2, %f41;
	fma.rn.f32 	%f43, %f2, %f42, %f2;
	setp.gt.f32 	%p1, %f2, 0f4B000000;
	selp.f32 	%f3, %f2, %f43, %p1;
	mov.f32 	%f44, 0f3F800000;
	add.rz.f32 	%f45, %f3, %f44;
	mov.b32 	%r8, %f45;
	add.s32 	%r9, %r8, -1061158912;
	and.b32  	%r10, %r9, -8388608;
	mov.b32 	%r2, %f3;
	sub.s32 	%r11, %r2, %r10;
	mov.b32 	%f46, %r11;
	sub.s32 	%r12, 1082130432, %r10;
	mov.b32 	%f47, %r12;
	fma.rn.f32 	%f48, %f47, 0f3E800000, 0fBF800000;
	add.f32 	%f49, %f48, %f46;
	cvt.rn.f32.s32 	%f50, %r10;
	mul.f32 	%f51, %f50, 0f34000000;
	fma.rn.f32 	%f52, %f49, 0fBD39BF78, 0f3DD80012;
	fma.rn.f32 	%f53, %f52, %f49, 0fBE0778E0;
	fma.rn.f32 	%f54, %f53, %f49, 0f3E146475;
	fma.rn.f32 	%f55, %f54, %f49, 0fBE2A68DD;
	fma.rn.f32 	%f56, %f55, %f49, 0f3E4CAF9E;
	fma.rn.f32 	%f57, %f56, %f49, 0fBE800042;
	fma.rn.f32 	%f58, %f57, %f49, 0f3EAAAAE6;
	fma.rn.f32 	%f59, %f58, %f49, 0fBF000000;
	mul.f32 	%f60, %f49, %f59;
	fma.rn.f32 	%f61, %f60, %f49, %f49;
	fma.rn.f32 	%f68, %f51, 0f3F317218, %f61;
	setp.lt.u32 	%p2, %r2, 2139095040;
	@%p2 bra 	$L__BB3_2;
	setp.gt.s32 	%p3, %r2, -1082130432;
	fma.rn.f32 	%f62, %f3, 0f7F800000, 0f7F800000;
	selp.f32 	%f63, %f62, %f68, %p3;
	setp.eq.f32 	%p4, %f3, 0f00000000;
	selp.f32 	%f68, 0f80000000, %f63, %p4;
$L__BB3_2:
	setp.gt.f32 	%p5, %f2, 0f4B000000;
	cvta.to.global.u64 	%rd10, %rd1;
	add.f32 	%f64, %f68, 0f3F317218;
	selp.f32 	%f65, %f64, %f68, %p5;
	setp.num.f32 	%p6, %f2, %f2;
	copysign.f32 	%f66, %f1, %f65;
	selp.f32 	%f67, %f66, %f65, %p6;
	mul.wide.u32 	%rd11, %r1, 4;
	add.s64 	%rd12, %rd10, %rd11;
	st.global.f32 	[%rd12], %f67;
	ret;

}


// ===== COMPILED SASS (sm_100) =====

	.target	sm_100

	.elftype	@"ET_EXEC"


//--------------------- .note.nv.tkinfo           --------------------------
	.section	.note.nv.tkinfo,"",@"SHT_NOTE"
	.sectionflags	@"SHF_NOTE_NV_TKINFO"
	.tkinfo
        /*0018*/ 	.word	0x00000002
        /*0030*/ 	.string	""
        /*0030*/ 	.string	"ptxas"
        /*0030*/ 	.string	"Cuda compilation tools, release 13.0, V13.0.88"
        /*0030*/ 	.string	"Build cuda_13.0.r13.0/compiler.36424714_0"
        /*0030*/ 	.string	"-arch sm_100 -m 64 "



//--------------------- .note.nv.cuinfo           --------------------------
	.section	.note.nv.cuinfo,"",@"SHT_NOTE"
	.sectionflags	@"SHF_NOTE_NV_CUINFO"
        /*0018*/ 	.short	0x0002
        /*001a*/ 	.short	0x0064
        /*001c*/ 	.short	0x0082
	.zero		2


//--------------------- .nv.info                  --------------------------
	.section	.nv.info,"",@"SHT_CUDA_INFO"
	.align	4


	//----- nvinfo : EIATTR_REGCOUNT
	.align		4
        /*0000*/ 	.byte	0x04, 0x2f
        /*0002*/ 	.short	(.L_1 - .L_0)
	.align		4
.L_0:
        /*0004*/ 	.word	index@(default_function_kernel_1)
        /*0008*/ 	.word	0x0000000c


	//----- nvinfo : EIATTR_FRAME_SIZE
	.align		4
.L_1:
        /*000c*/ 	.byte	0x04, 0x11
        /*000e*/ 	.short	(.L_3 - .L_2)
	.align		4
.L_2:
        /*0010*/ 	.word	index@(default_function_kernel_1)
        /*0014*/ 	.word	0x00000000


	//----- nvinfo : EIATTR_REGCOUNT
	.align		4
.L_3:
        /*0018*/ 	.byte	0x04, 0x2f
        /*001a*/ 	.short	(.L_5 - .L_4)
	.align		4
.L_4:
        /*001c*/ 	.word	index@(default_function_kernel_2)
        /*0020*/ 	.word	0x0000000c


	//----- nvinfo : EIATTR_FRAME_SIZE
	.align		4
.L_5:
        /*0024*/ 	.byte	0x04, 0x11
        /*0026*/ 	.short	(.L_7 - .L_6)
	.align		4
.L_6:
        /*0028*/ 	.word	index@(default_function_kernel_2)
        /*002c*/ 	.word	0x00000000


	//----- nvinfo : EIATTR_REGCOUNT
	.align		4
.L_7:
        /*0030*/ 	.byte	0x04, 0x2f
        /*0032*/ 	.short	(.L_9 - .L_8)
	.align		4
.L_8:
        /*0034*/ 	.word	index@(default_function_kernel)
        /*0038*/ 	.word	0x0000000c


	//----- nvinfo : EIATTR_FRAME_SIZE
	.align		4
.L_9:
        /*003c*/ 	.byte	0x04, 0x11
        /*003e*/ 	.short	(.L_11 - .L_10)
	.align		4
.L_10:
        /*0040*/ 	.word	index@(default_function_kernel)
        /*0044*/ 	.word	0x00000000


	//----- nvinfo : EIATTR_REGCOUNT
	.align		4
.L_11:
        /*0048*/ 	.byte	0x04, 0x2f
        /*004a*/ 	.short	(.L_13 - .L_12)
	.align		4
.L_12:
        /*004c*/ 	.word	index@(default_function_kernel_3)
        /*0050*/ 	.word	0x00000018


	//----- nvinfo : EIATTR_FRAME_SIZE
	.align		4
.L_13:
        /*0054*/ 	.byte	0x04, 0x11
        /*0056*/ 	.short	(.L_15 - .L_14)
	.align		4
.L_14:
        /*0058*/ 	.word	index@(default_function_kernel_3)
        /*005c*/ 	.word	0x00000000


	//----- nvinfo : EIATTR_MIN_STACK_SIZE
	.align		4
.L_15:
        /*0060*/ 	.byte	0x04, 0x12
        /*0062*/ 	.short	(.L_17 - .L_16)
	.align		4
.L_16:
        /*0064*/ 	.word	index@(default_function_kernel_3)
        /*0068*/ 	.word	0x00000000


	//----- nvinfo : EIATTR_MIN_STACK_SIZE
	.align		4
.L_17:
        /*006c*/ 	.byte	0x04, 0x12
        /*006e*/ 	.short	(.L_19 - .L_18)
	.align		4
.L_18:
        /*0070*/ 	.word	index@(default_function_kernel)
        /*0074*/ 	.word	0x00000000


	//----- nvinfo : EIATTR_MIN_STACK_SIZE
	.align		4
.L_19:
        /*0078*/ 	.byte	0x04, 0x12
        /*007a*/ 	.short	(.L_21 - .L_20)
	.align		4
.L_20:
        /*007c*/ 	.word	index@(default_function_kernel_2)
        /*0080*/ 	.word	0x00000000


	//----- nvinfo : EIATTR_MIN_STACK_SIZE
	.align		4
.L_21:
        /*0084*/ 	.byte	0x04, 0x12
        /*0086*/ 	.short	(.L_23 - .L_22)
	.align		4
.L_22:
        /*0088*/ 	.word	index@(default_function_kernel_1)
        /*008c*/ 	.word	0x00000000
.L_23:


//--------------------- .nv.compat                --------------------------
	.section	.nv.compat,"",@"SHT_CUDA_COMPAT_INFO"
	.align	4
        /*0000*/ 	.byte	0x02, 0x09, 0x00, 0x00, 0x02, 0x02, 0x01, 0x00, 0x02, 0x05, 0x05, 0x00, 0x03, 0x07, 0x01, 0x01
        /*0010*/ 	.byte	0x02, 0x03, 0x00, 0x00, 0x02, 0x06, 0x01, 0x00, 0x04, 0x0b, 0x08, 0x00, 0x01, 0x00, 0x00, 0x00
        /*0020*/ 	.byte	0x00, 0x00, 0x00, 0x00


//--------------------- .nv.info.default_function_kernel_3 --------------------------
	.section	.nv.info.default_function_kernel_3,"",@"SHT_CUDA_INFO"
	.sectionflags	@""
	.align	4


	//----- nvinfo : EIATTR_CUDA_API_VERSION
	.align		4
        /*0000*/ 	.byte	0x04, 0x37
        /*0002*/ 	.short	(.L_25 - .L_24)
.L_24:
        /*0004*/ 	.word	0x00000082


	//----- nvinfo : EIATTR_KPARAM_INFO
	.align		4
.L_25:
        /*0008*/ 	.byte	0x04, 0x17
        /*000a*/ 	.short	(.L_27 - .L_26)
.L_26:
        /*000c*/ 	.word	0x00000000
        /*0010*/ 	.short	0x0002
        /*0012*/ 	.short	0x0010
        /*0014*/ 	.byte	0x00, 0xf5, 0x21, 0x00


	//----- nvinfo : EIATTR_KPARAM_INFO
	.align		4
.L_27:
        /*0018*/ 	.byte	0x04, 0x17
        /*001a*/ 	.short	(.L_29 - .L_28)
.L_28:
        /*001c*/ 	.word	0x00000000
        /*0020*/ 	.short	0x0001
        /*0022*/ 	.short	0x0008
        /*0024*/ 	.byte	0x00, 0xf5, 0x21, 0x00


	//----- nvinfo : EIATTR_KPARAM_INFO
	.align		4
.L_29:
        /*0028*/ 	.byte	0x04, 0x17
        /*002a*/ 	.short	(.L_31 - .L_30)
.L_30:
        /*002c*/ 	.word	0x00000000
        /*0030*/ 	.short	0x0000
        /*0032*/ 	.short	0x0000
        /*0034*/ 	.byte	0x00, 0xf5, 0x21, 0x00


	//----- nvinfo : EIATTR_SPARSE_MMA_MASK
	.align		4
.L_31:
        /*0038*/ 	.byte	0x03, 0x50
        /*003a*/ 	.short	0x0000


	//----- nvinfo : EIATTR_MAXREG_COUNT
	.align		4
        /*003c*/ 	.byte	0x03, 0x1b
        /*003e*/ 	.short	0x00ff


	//----- nvinfo : EIATTR_NUM_BARRIERS
	.align		4
        /*0040*/ 	.byte	0x02, 0x4c
        /*0042*/ 	.byte	0x01
	.zero		1


	//----- nvinfo : EIATTR_MERCURY_ISA_VERSION
	.align		4
        /*0044*/ 	.byte	0x03, 0x5f
        /*0046*/ 	.short	0x0101


	//----- nvinfo : EIATTR_VRC_CTA_INIT_COUNT
	.align		4
        /*0048*/ 	.byte	0x02, 0x4a
	.zero		1
	.zero		1


	//----- nvinfo : EIATTR_EXIT_INSTR_OFFSETS
	.align		4
        /*004c*/ 	.byte	0x04, 0x1c
        /*004e*/ 	.short	(.L_33 - .L_32)


	//   ....[0]....
.L_32:
        /*0050*/ 	.word	0x00000710


	//----- nvinfo : EIATTR_CBANK_PARAM_SIZE
	.align		4
.L_33:
        /*0054*/ 	.byte	0x03, 0x19
        /*0056*/ 	.short	0x0018


	//----- nvinfo : EIATTR_PARAM_CBANK
	.align		4
        /*0058*/ 	.byte	0x04, 0x0a
        /*005a*/ 	.short	(.L_35 - .L_34)
	.align		4
.L_34:
        /*005c*/ 	.word	index@(.nv.constant0.default_function_kernel_3)
        /*0060*/ 	.short	0x0380
        /*0062*/ 	.short	0x0018


	//----- nvinfo : EIATTR_SW_WAR
	.align		4
.L_35:
        /*0064*/ 	.byte	0x04, 0x36
        /*0066*/ 	.short	(.L_37 - .L_36)
.L_36:
        /*0068*/ 	.word	0x00000008
.L_37:


//--------------------- .nv.info.default_function_kernel --------------------------
	.section	.nv.info.default_function_kernel,"",@"SHT_CUDA_INFO"
	.sectionflags	@""
	.align	4


	//----- nvinfo : EIATTR_CUDA_API_VERSION
	.align		4
        /*0000*/ 	.byte	0x04, 0x37
        /*0002*/ 	.short	(.L_39 - .L_38)
.L_38:
        /*0004*/ 	.word	0x00000082


	//----- nvinfo : EIATTR_KPARAM_INFO
	.align		4
.L_39:
        /*0008*/ 	.byte	0x04, 0x17
        /*000a*/ 	.short	(.L_41 - .L_40)
.L_40:
        /*000c*/ 	.word	0x00000000
        /*0010*/ 	.short	0x0001
        /*0012*/ 	.short	0x0008
        /*0014*/ 	.byte	0x00, 0xf5, 0x21, 0x00


	//----- nvinfo : EIATTR_KPARAM_INFO
	.align		4
.L_41:
        /*0018*/ 	.byte	0x04, 0x17
        /*001a*/ 	.short	(.L_43 - .L_42)
.L_42:
        /*001c*/ 	.word	0x00000000
        /*0020*/ 	.short	0x0000
        /*0022*/ 	.short	0x0000
        /*0024*/ 	.byte	0x00, 0xf5, 0x21, 0x00


	//----- nvinfo : EIATTR_SPARSE_MMA_MASK
	.align		4
.L_43:
        /*0028*/ 	.byte	0x03, 0x50
        /*002a*/ 	.short	0x0000


	//----- nvinfo : EIATTR_MAXREG_COUNT
	.align		4
        /*002c*/ 	.byte	0x03, 0x1b
        /*002e*/ 	.short	0x00ff


	//----- nvinfo : EIATTR_MERCURY_ISA_VERSION
	.align		4
        /*0030*/ 	.byte	0x03, 0x5f
        /*0032*/ 	.short	0x0101


	//----- nvinfo : EIATTR_VRC_CTA_INIT_COUNT
	.align		4
        /*0034*/ 	.byte	0x02, 0x4a
	.zero		1
	.zero		1


	//----- nvinfo : EIATTR_EXIT_INSTR_OFFSETS
	.align		4
        /*0038*/ 	.byte	0x04, 0x1c
        /*003a*/ 	.short	(.L_45 - .L_44)


	//   ....[0]....
.L_44:
        /*003c*/ 	.word	0x00000070


	//   ....[1]....
        /*0040*/ 	.word	0x000003a0


	//----- nvinfo : EIATTR_MAX_THREADS
	.align		4
.L_45:
        /*0044*/ 	.byte	0x04, 0x05
        /*0046*/ 	.short	(.L_47 - .L_46)
.L_46:
        /*0048*/ 	.word	0x00000020
        /*004c*/ 	.word	0x00000001
        /*0050*/ 	.word	0x00000001


	//----- nvinfo : EIATTR_CBANK_PARAM_SIZE
	.align		4
.L_47:
        /*0054*/ 	.byte	0x03, 0x19
        /*0056*/ 	.short	0x0010


	//----- nvinfo : EIATTR_PARAM_CBANK
	.align		4
        /*0058*/ 	.byte	0x04, 0x0a
        /*005a*/ 	.short	(.L_49 - .L_48)
	.align		4
.L_48:
        /*005c*/ 	.word	index@(.nv.constant0.default_function_kernel)
        /*0060*/ 	.short	0x0380
        /*0062*/ 	.short	0x0010


	//----- nvinfo : EIATTR_SW_WAR
	.align		4
.L_49:
        /*0064*/ 	.byte	0x04, 0x36
        /*0066*/ 	.short	(.L_51 - .L_50)
.L_50:
        /*0068*/ 	.word	0x00000008
.L_51:


//--------------------- .nv.info.default_function_kernel_2 --------------------------
	.section	.nv.info.default_function_kernel_2,"",@"SHT_CUDA_INFO"
	.sectionflags	@""
	.align	4


	//----- nvinfo : EIATTR_CUDA_API_VERSION
	.align		4
        /*0000*/ 	.byte	0x04, 0x37
        /*0002*/ 	.short	(.L_53 - .L_52)
.L_52:
        /*0004*/ 	.word	0x00000082


	//----- nvinfo : EIATTR_KPARAM_INFO
	.align		4
.L_53:
        /*0008*/ 	.byte	0x04, 0x17
        /*000a*/ 	.short	(.L_55 - .L_54)
.L_54:
        /*000c*/ 	.word	0x00000000
        /*0010*/ 	.short	0x0001
        /*0012*/ 	.short	0x0008
        /*0014*/ 	.byte	0x00, 0xf5, 0x21, 0x00


	//----- nvinfo : EIATTR_KPARAM_INFO
	.align		4
.L_55:
        /*0018*/ 	.byte	0x04, 0x17
        /*001a*/ 	.short	(.L_57 - .L_56)
.L_56:
        /*001c*/ 	.word	0x00000000
        /*0020*/ 	.short	0x0000
        /*0022*/ 	.short	0x0000
        /*0024*/ 	.byte	0x00, 0xf5, 0x21, 0x00


	//----- nvinfo : EIATTR_SPARSE_MMA_MASK
	.align		4
.L_57:
        /*0028*/ 	.byte	0x03, 0x50
        /*002a*/ 	.short	0x0000


	//----- nvinfo : EIATTR_MAXREG_COUNT
	.align		4
        /*002c*/ 	.byte	0x03, 0x1b
        /*002e*/ 	.short	0x00ff


	//----- nvinfo : EIATTR_MERCURY_ISA_VERSION
	.align		4
        /*0030*/ 	.byte	0x03, 0x5f
        /*0032*/ 	.short	0x0101


	//----- nvinfo : EIATTR_VRC_CTA_INIT_COUNT
	.align		4
        /*0034*/ 	.byte	0x02, 0x4a
	.zero		1
	.zero		1


	//----- nvinfo : EIATTR_EXIT_INSTR_OFFSETS
	.align		4
        /*0038*/ 	.byte	0x04, 0x1c
        /*003a*/ 	.short	(.L_59 - .L_58)


	//   ....[0]....
.L_58:
        /*003c*/ 	.word	0x00000070


	//   ....[1]....
        /*0040*/ 	.word	0x00000130


	//----- nvinfo : EIATTR_MAX_THREADS
	.align		4
.L_59:
        /*0044*/ 	.byte	0x04, 0x05
        /*0046*/ 	.short	(.L_61 - .L_60)
.L_60:
        /*0048*/ 	.word	0x00000020
        /*004c*/ 	.word	0x00000001
        /*0050*/ 	.word	0x00000001


	//----- nvinfo : EIATTR_CBANK_PARAM_SIZE
	.align		4
.L_61:
        /*0054*/ 	.byte	0x03, 0x19
        /*0056*/ 	.short	0x0010


	//----- nvinfo : EIATTR_PARAM_CBANK
	.align		4
        /*0058*/ 	.byte	0x04, 0x0a
        /*005a*/ 	.short	(.L_63 - .L_62)
	.align		4
.L_62:
        /*005c*/ 	.word	index@(.nv.constant0.default_function_kernel_2)
        /*0060*/ 	.short	0x0380
        /*0062*/ 	.short	0x0010


	//----- nvinfo : EIATTR_SW_WAR
	.align		4
.L_63:
        /*0064*/ 	.byte	0x04, 0x36
        /*0066*/ 	.short	(.L_65 - .L_64)
.L_64:
        /*0068*/ 	.word	0x00000008
.L_65:


//--------------------- .nv.info.default_function_kernel_1 --------------------------
	.section	.nv.info.default_function_kernel_1,"",@"SHT_CUDA_INFO"
	.sectionflags	@""
	.align	4


	//----- nvinfo : EIATTR_CUDA_API_VERSION
	.align		4
        /*0000*/ 	.byte	0x04, 0x37
        /*0002*/ 	.short	(.L_67 - .L_66)
.L_66:
        /*0004*/ 	.word	0x00000082


	//----- nvinfo : EIATTR_KPARAM_INFO
	.align		4
.L_67:
        /*0008*/ 	.byte	0x04, 0x17
        /*000a*/ 	.short	(.L_69 - .L_68)
.L_68:
        /*000c*/ 	.word	0x00000000
        /*0010*/ 	.short	0x0001
        /*0012*/ 	.short	0x0008
        /*0014*/ 	.byte	0x00, 0xf5, 0x21, 0x00


	//----- nvinfo : EIATTR_KPARAM_INFO
	.align		4
.L_69:
        /*0018*/ 	.byte	0x04, 0x17
        /*001a*/ 	.short	(.L_71 - .L_70)
.L_70:
        /*001c*/ 	.word	0x00000000
        /*0020*/ 	.short	0x0000
        /*0022*/ 	.short	0x0000
        /*0024*/ 	.byte	0x00, 0xf5, 0x21, 0x00


	//----- nvinfo : EIATTR_SPARSE_MMA_MASK
	.align		4
.L_71:
        /*0028*/ 	.byte	0x03, 0x50
        /*002a*/ 	.short	0x0000


	//----- nvinfo : EIATTR_MAXREG_COUNT
	.align		4
        /*002c*/ 	.byte	0x03, 0x1b
        /*002e*/ 	.short	0x00ff


	//----- nvinfo : EIATTR_MERCURY_ISA_VERSION
	.align		4
        /*0030*/ 	.byte	0x03, 0x5f
        /*0032*/ 	.short	0x0101


	//----- nvinfo : EIATTR_VRC_CTA_INIT_COUNT
	.align		4
        /*0034*/ 	.byte	0x02, 0x4a
	.zero		1
	.zero		1


	//----- nvinfo : EIATTR_EXIT_INSTR_OFFSETS
	.align		4
        /*0038*/ 	.byte	0x04, 0x1c
        /*003a*/ 	.short	(.L_73 - .L_72)


	//   ....[0]....
.L_72:
        /*003c*/ 	.word	0x00000070


	//   ....[1]....
        /*0040*/ 	.word	0x00000360


	//----- nvinfo : EIATTR_MAX_THREADS
	.align		4
.L_73:
        /*0044*/ 	.byte	0x04, 0x05
        /*0046*/ 	.short	(.L_75 - .L_74)
.L_74:
        /*0048*/ 	.word	0x00000020
        /*004c*/ 	.word	0x00000001
        /*0050*/ 	.word	0x00000001


	//----- nvinfo : EIATTR_CBANK_PARAM_SIZE
	.align		4
.L_75:
        /*0054*/ 	.byte	0x03, 0x19
        /*0056*/ 	.short	0x0010


	//----- nvinfo : EIATTR_PARAM_CBANK
	.align		4
        /*0058*/ 	.byte	0x04, 0x0a
        /*005a*/ 	.short	(.L_77 - .L_76)
	.align		4
.L_76:
        /*005c*/ 	.word	index@(.nv.constant0.default_function_kernel_1)
        /*0060*/ 	.short	0x0380
        /*0062*/ 	.short	0x0010


	//----- nvinfo : EIATTR_SW_WAR
	.align		4
.L_77:
        /*0064*/ 	.byte	0x04, 0x36
        /*0066*/ 	.short	(.L_79 - .L_78)
.L_78:
        /*0068*/ 	.word	0x00000008
.L_79:


//--------------------- .nv.callgraph             --------------------------
	.section	.nv.callgraph,"",@"SHT_CUDA_CALLGRAPH"
	.align	4
	.sectionentsize	8
	.align		4
        /*0000*/ 	.word	0x00000000
	.align		4
        /*0004*/ 	.word	0xffffffff
	.align		4
        /*0008*/ 	.word	0x00000000
	.align		4
        /*000c*/ 	.word	0xfffffffe
	.align		4
        /*0010*/ 	.word	0x00000000
	.align		4
        /*0014*/ 	.word	0xfffffffd
	.align		4
        /*0018*/ 	.word	0x00000000
	.align		4
        /*001c*/ 	.word	0xfffffffc


//--------------------- .text.default_function_kernel_3 --------------------------
	.section	.text.default_function_kernel_3,"ax",@progbits
	.align	128
        .global         default_function_kernel_3
        .type           default_function_kernel_3,@function
        .size           default_function_kernel_3,(.L_x_4 - default_function_kernel_3)
        .other          default_function_kernel_3,@"STO_CUDA_ENTRY STV_DEFAULT"
default_function_kernel_3:
.text.default_function_kernel_3:
[----:B------:R-:W-:Y:S01]  /*0000*/  LDC R1, c[0x0][0x37c] ;  /* 0x0000df00ff017b82 */ /* 0x000fe20000000800 */
[----:B------:R-:W0:Y:S07]  /*0010*/  S2R R2, SR_CTAID.X ;  /* 0x0000000000027919 */ /* 0x000e2e0000002500 */
[----:B------:R-:W1:Y:S01]  /*0020*/  LDC.64 R14, c[0x0][0x390] ;  /* 0x0000e400ff0e7b82 */ /* 0x000e620000000a00 */
[----:B------:R-:W2:Y:S07]  /*0030*/  LDCU.64 UR6, c[0x0][0x358] ;  /* 0x00006b00ff0677ac */ /* 0x000eae0008000a00 */
[----:B------:R-:W3:Y:S01]  /*0040*/  LDC.64 R4, c[0x0][0x388] ;  /* 0x0000e200ff047b82 */ /* 0x000ee20000000a00 */
[----:B0-----:R-:W-:-:S05]  /*0050*/  IMAD.HI.U32 R0, R2, 0x66666667, RZ ;  /* 0x6666666702007827 */ /* 0x001fca00078e00ff */
[----:B------:R-:W-:-:S05]  /*0060*/  SHF.R.U32.HI R7, RZ, 0x1, R0 ;  /* 0x00000001ff077819 */ /* 0x000fca0000011600 */
[----:B------:R-:W-:-:S04]  /*0070*/  IMAD R3, R7, -0x5, R2 ;  /* 0xfffffffb07037824 */ /* 0x000fc800078e0202 */
[----:B-1----:R-:W-:-:S05]  /*0080*/  IMAD.WIDE.U32 R14, R3, 0x4, R14 ;  /* 0x00000004030e7825 */ /* 0x002fca00078e000e */
[----:B--2---:R-:W2:Y:S04]  /*0090*/  LDG.E.CONSTANT R13, desc[UR6][R14.64] ;  /* 0x000000060e0d7981 */ /* 0x004ea8000c1e9900 */
[----:B------:R-:W4:Y:S04]  /*00a0*/  LDG.E.CONSTANT R16, desc[UR6][R14.64+0x14] ;  /* 0x000014060e107981 */ /* 0x000f28000c1e9900 */
[----:B------:R-:W5:Y:S04]  /*00b0*/  LDG.E.CONSTANT R18, desc[UR6][R14.64+0x28] ;  /* 0x000028060e127981 */ /* 0x000f68000c1e9900 */
[----:B------:R-:W5:Y:S04]  /*00c0*/  LDG.E.CONSTANT R20, desc[UR6][R14.64+0x3c] ;  /* 0x00003c060e147981 */ /* 0x000f68000c1e9900 */
[----:B------:R-:W5:Y:S04]  /*00d0*/  LDG.E.CONSTANT R21, desc[UR6][R14.64+0x50] ;  /* 0x000050060e157981 */ /* 0x000f68000c1e9900 */
[----:B------:R-:W5:Y:S01]  /*00e0*/  LDG.E.CONSTANT R6, desc[UR6][R14.64+0x64] ;  /* 0x000064060e067981 */ /* 0x000f62000c1e9900 */
[----:B------:R-:W0:Y:S01]  /*00f0*/  S2UR UR5, SR_CgaCtaId ;  /* 0x00000000000579c3 */ /* 0x000e220000008800 */
[----:B------:R-:W-:-:S02]  /*0100*/  UMOV UR4, 0x400 ;  /* 0x0000040000047882 */ /* 0x000fc40000000000 */
[----:B------:R-:W5:Y:S04]  /*0110*/  LDG.E.CONSTANT R3, desc[UR6][R14.64+0x78] ;  /* 0x000078060e037981 */ /* 0x000f68000c1e9900 */
[----:B------:R1:W5:Y:S01]  /*0120*/  LDG.E.CONSTANT R11, desc[UR6][R14.64+0x8c] ;  /* 0x00008c060e0b7981 */ /* 0x000362000c1e9900 */
[----:B------:R-:W-:-:S05]  /*0130*/  SHF.L.U32 R7, R7, 0x3, RZ ;  /* 0x0000000307077819 */ /* 0x000fca00000006ff */
[----:B---3--:R-:W-:-:S05]  /*0140*/  IMAD.WIDE.U32 R4, R7, 0x4, R4 ;  /* 0x0000000407047825 */ /* 0x008fca00078e0004 */
[----:B------:R-:W3:Y:S04]  /*0150*/  LDG.E.CONSTANT R0, desc[UR6][R4.64] ;  /* 0x0000000604007981 */ /* 0x000ee8000c1e9900 */
[----:B------:R-:W5:Y:S01]  /*0160*/  LDG.E.CONSTANT R17, desc[UR6][R4.64+0x4] ;  /* 0x0000040604117981 */ /* 0x000f62000c1e9900 */
[----:B0-----:R-:W-:Y:S01]  /*0170*/  ULEA UR4, UR5, UR4, 0x18 ;  /* 0x0000000405047291 */ /* 0x001fe2000f8ec0ff */
[----:B------:R-:W-:Y:S06]  /*0180*/  BAR.SYNC.DEFER_BLOCKING 0x0 ;  /* 0x0000000000007b1d */ /* 0x000fec0000010000 */
[----:B------:R-:W5:Y:S04]  /*0190*/  LDG.E.CONSTANT R19, desc[UR6][R4.64+0x8] ;  /* 0x0000080604137981 */ /* 0x000f68000c1e9900 */
[----:B------:R-:W5:Y:S04]  /*01a0*/  LDG.E.CONSTANT R12, desc[UR6][R4.64+0xc] ;  /* 0x00000c06040c7981 */ /* 0x000f68000c1e9900 */
[----:B------:R-:W5:Y:S04]  /*01b0*/  LDG.E.CONSTANT R10, desc[UR6][R4.64+0x10] ;  /* 0x00001006040a7981 */ /* 0x000f68000c1e9900 */
[----:B------:R-:W5:Y:S04]  /*01c0*/  LDG.E.CONSTANT R8, desc[UR6][R4.64+0x14] ;  /* 0x0000140604087981 */ /* 0x000f68000c1e9900 */
[----:B------:R-:W5:Y:S04]  /*01d0*/  LDG.E.CONSTANT R7, desc[UR6][R4.64+0x18] ;  /* 0x0000180604077981 */ /* 0x000f68000c1e9900 */
[----:B------:R0:W5:Y:S04]  /*01e0*/  LDG.E.CONSTANT R9, desc[UR6][R4.64+0x1c] ;  /* 0x00001c0604097981 */ /* 0x000168000c1e9900 */
[----:B--2---:R-:W-:Y:S01]  /*01f0*/  STS [UR4], R13 ;  /* 0x0000000dff007988 */ /* 0x004fe20008000804 */
[----:B------:R-:W-:Y:S06]  /*0200*/  BAR.SYNC.DEFER_BLOCKING 0x0 ;  /* 0x0000000000007b1d */ /* 0x000fec0000010000 */
[----:B-1----:R-:W3:Y:S02]  /*0210*/  LDS R15, [UR4] ;  /* 0x00000004ff0f7984 */ /* 0x002ee40008000800 */
[----:B------:R-:W-:Y:S06]  /*0220*/  BAR.SYNC.DEFER_BLOCKING 0x0 ;  /* 0x0000000000007b1d */ /* 0x000fec0000010000 */
[----:B----4-:R-:W-:Y:S02]  /*0230*/  STS [UR4], R16 ;  /* 0x00000010ff007988 */ /* 0x010fe40008000804 */
[----:B------:R-:W-:Y:S01]  /*0240*/  BAR.SYNC.DEFER_BLOCKING 0x0 ;  /* 0x0000000000007b1d */ /* 0x000fe20000010000 */
[----:B---3--:R-:W-:-:S05]  /*0250*/  FFMA R0, R0, R15, RZ ;  /* 0x0000000f00007223 */ /* 0x008fca00000000ff */
[----:B0-----:R-:W0:Y:S02]  /*0260*/  LDS R4, [UR4] ;  /* 0x00000004ff047984 */ /* 0x001e240008000800 */
[----:B------:R-:W-:Y:S06]  /*0270*/  BAR.SYNC.DEFER_BLOCKING 0x0 ;  /* 0x0000000000007b1d */ /* 0x000fec0000010000 */
[----:B-----5:R-:W-:Y:S02]  /*0280*/  STS [UR4], R18 ;  /* 0x00000012ff007988 */ /* 0x020fe40008000804 */
[----:B------:R-:W-:Y:S01]  /*0290*/  BAR.SYNC.DEFER_BLOCKING 0x0 ;  /* 0x0000000000007b1d */ /* 0x000fe20000010000 */
[----:B0-----:R-:W-:-:S05]  /*02a0*/  FFMA R0, R17, R4, R0 ;  /* 0x0000000411007223 */ /* 0x001fca0000000000 */
[----:B------:R-:W0:Y:S02]  /*02b0*/  LDS R5, [UR4] ;  /* 0x00000004ff057984 */ /* 0x000e240008000800 */
[----:B------:R-:W-:Y:S06]  /*02c0*/  BAR.SYNC.DEFER_BLOCKING 0x0 ;  /* 0x0000000000007b1d */ /* 0x000fec0000010000 */
[----:B------:R-:W-:Y:S02]  /*02d0*/  STS [UR4], R20 ;  /* 0x00000014ff007988 */ /* 0x000fe40008000804 */
        /* <DEDUP_REMOVED lines=21> */
[----:B0-----:R-:W-:Y:S01]  /*0430*/  FFMA R8, R7, R18, R8 ;  /* 0x0000001207087223 */ /* 0x001fe20000000008 */
[----:B------:R-:W-:-:S04]  /*0440*/  HFMA2 R7, -RZ, RZ, 1.625, 0 ;  /* 0x3e800000ff077431 */ /* 0x000fc800000001ff */
[----:B------:R-:W0:Y:S02]  /*0450*/  LDS R20, [UR4] ;  /* 0x00000004ff147984 */ /* 0x000e240008000800 */
[----:B0-----:R-:W-:-:S04]  /*0460*/  FFMA R9, R9, R20, R8 ;  /* 0x0000001409097223 */ /* 0x001fc80000000008 */
[C---:B------:R-:W-:Y:S01]  /*0470*/  FFMA R0, R9.reuse, R9, 1 ;  /* 0x3f80000009007423 */ /* 0x040fe20000000009 */
[----:B------:R-:W-:-:S03]  /*0480*/  FSETP.GT.AND P0, PT, |R9|, 8388608, PT ;  /* 0x4b0000000900780b */ /* 0x000fc60003f04200 */
[----:B------:R-:W0:Y:S02]  /*0490*/  MUFU.RSQ R3, R0 ;  /* 0x0000000000037308 */ /* 0x000e240000001400 */
[----:B0-----:R-:W-:-:S06]  /*04a0*/  FFMA R3, R0, R3, 1 ;  /* 0x3f80000000037423 */ /* 0x001fcc0000000003 */
[----:B------:R-:W0:Y:S02]  /*04b0*/  MUFU.RCP R4, R3 ;  /* 0x0000000300047308 */ /* 0x000e240000001000 */
[----:B0-----:R-:W-:-:S04]  /*04c0*/  FMUL R4, |R9|, R4 ;  /* 0x0000000409047220 */ /* 0x001fc80000400200 */
[----:B------:R-:W-:-:S05]  /*04d0*/  FFMA R4, |R9|, R4, |R9| ;  /* 0x0000000409047223 */ /* 0x000fca0000000609 */
[----:B------:R-:W-:-:S04]  /*04e0*/  FSEL R6, |R9|, R4, P0 ;  /* 0x0000000409067208 */ /* 0x000fc80000000200 */
[C---:B------:R-:W-:Y:S01]  /*04f0*/  ISETP.GE.U32.AND P1, PT, R6.reuse, 0x7f800000, PT ;  /* 0x7f8000000600780c */ /* 0x040fe20003f26070 */
[----:B------:R-:W-:-:S03]  /*0500*/  FADD.RZ R4, R6, 1 ;  /* 0x3f80000006047421 */ /* 0x000fc6000000c000 */
[----:B------:R-:W-:Y:S02]  /*0510*/  ISETP.GT.AND P2, PT, R6, -0x40800000, P1 ;  /* 0xbf8000000600780c */ /* 0x000fe40000f44270 */
[----:B------:R-:W-:-:S04]  /*0520*/  IADD3 R4, PT, PT, R4, -0x3f400000, RZ ;  /* 0xc0c0000004047810 */ /* 0x000fc80007ffe0ff */
[----:B------:R-:W-:-:S04]  /*0530*/  LOP3.LUT R5, R4, 0xff800000, RZ, 0xc0, !PT ;  /* 0xff80000004057812 */ /* 0x000fc800078ec0ff */
[----:B------:R-:W-:Y:S02]  /*0540*/  IADD3 R4, PT, PT, -R5, 0x40800000, RZ ;  /* 0x4080000005047810 */ /* 0x000fe40007ffe1ff */
[-C--:B------:R-:W-:Y:S02]  /*0550*/  IADD3 R0, PT, PT, R6, -R5.reuse, RZ ;  /* 0x8000000506007210 */ /* 0x080fe40007ffe0ff */
[----:B------:R-:W-:Y:S01]  /*0560*/  I2FP.F32.S32 R5, R5 ;  /* 0x0000000500057245 */ /* 0x000fe20000201400 */
[----:B------:R-:W-:Y:S01]  /*0570*/  FFMA R3, R4, R7, -1 ;  /* 0xbf80000004037423 */ /* 0x000fe20000000007 */
[----:B------:R-:W-:-:S03]  /*0580*/  MOV R7, 0x3d39bf78 ;  /* 0x3d39bf7800077802 */ /* 0x000fc60000000f00 */
[----:B------:R-:W-:Y:S01]  /*0590*/  FADD R0, R0, R3 ;  /* 0x0000000300007221 */ /* 0x000fe20000000000 */
[----:B------:R-:W-:-:S03]  /*05a0*/  FMUL R5, R5, 1.1920928955078125e-07 ;  /* 0x3400000005057820 */ /* 0x000fc60000400000 */
[----:B------:R-:W-:-:S04]  /*05b0*/  FFMA R3, R0, -R7, 0.10546888411045074463 ;  /* 0x3dd8001200037423 */ /* 0x000fc80000000807 */
[----:B------:R-:W-:-:S04]  /*05c0*/  FFMA R3, R0, R3, -0.13229703903198242188 ;  /* 0xbe0778e000037423 */ /* 0x000fc80000000003 */
[----:B------:R-:W-:-:S04]  /*05d0*/  FFMA R3, R0, R3, 0.14491446316242218018 ;  /* 0x3e14647500037423 */ /* 0x000fc80000000003 */
[----:B------:R-:W-:-:S04]  /*05e0*/  FFMA R3, R0, R3, -0.16641564667224884033 ;  /* 0xbe2a68dd00037423 */ /* 0x000fc80000000003 */
[----:B------:R-:W-:-:S04]  /*05f0*/  FFMA R3, R0, R3, 0.19988867640495300293 ;  /* 0x3e4caf9e00037423 */ /* 0x000fc80000000003 */
[----:B------:R-:W-:-:S04]  /*0600*/  FFMA R3, R0, R3, -0.25000196695327758789 ;  /* 0xbe80004200037423 */ /* 0x000fc80000000003 */
[----:B------:R-:W-:-:S04]  /*0610*/  FFMA R3, R0, R3, 0.33333510160446166992 ;  /* 0x3eaaaae600037423 */ /* 0x000fc80000000003 */
[----:B------:R-:W-:-:S04]  /*0620*/  FFMA R3, R0, R3, -0.5 ;  /* 0xbf00000000037423 */ /* 0x000fc80000000003 */
[----:B------:R-:W-:-:S04]  /*0630*/  FMUL R3, R0, R3 ;  /* 0x0000000300037220 */ /* 0x000fc80000400000 */
[----:B------:R-:W-:Y:S01]  /*0640*/  FFMA R0, R0, R3, R0 ;  /* 0x0000000300007223 */ /* 0x000fe20000000000 */
[----:B------:R-:W-:-:S03]  /*0650*/  @P1 MOV R3, 0x7f800000 ;  /* 0x7f80000000031802 */ /* 0x000fc60000000f00 */
[----:B------:R-:W-:Y:S02]  /*0660*/  FFMA R0, R5, 0.69314718246459960938, R0 ;  /* 0x3f31721805007823 */ /* 0x000fe40000000000 */
[----:B------:R-:W0:Y:S01]  /*0670*/  LDC.64 R4, c[0x0][0x380] ;  /* 0x0000e000ff047b82 */ /* 0x000e220000000a00 */
[C---:B------:R-:W-:Y:S01]  /*0680*/  @P2 FFMA R0, R6.reuse, R3, +INF ;  /* 0x7f80000006002423 */ /* 0x040fe20000000003 */
[----:B------:R-:W-:-:S04]  /*0690*/  @P1 FSETP.NEU.AND P2, PT, R6, RZ, PT ;  /* 0x000000ff0600120b */ /* 0x000fc80003f4d000 */
[----:B------:R-:W-:-:S05]  /*06a0*/  @P1 FSEL R0, R0, -RZ, P2 ;  /* 0x800000ff00001208 */ /* 0x000fca0001000000 */
[----:B------:R-:W-:Y:S01]  /*06b0*/  @P0 FADD R0, R0, 0.69314718246459960938 ;  /* 0x3f31721800000421 */ /* 0x000fe20000000000 */
[----:B------:R-:W-:-:S04]  /*06c0*/  FSETP.NAN.AND P0, PT, |R9|, |R9|, PT ;  /* 0x400000090900720b */ /* 0x000fc80003f08200 */
[----:B------:R-:W-:-:S04]  /*06d0*/  LOP3.LUT R9, R0, 0x80000000, R9, 0xb8, !PT ;  /* 0x8000000000097812 */ /* 0x000fc800078eb809 */
[----:B------:R-:W-:Y:S01]  /*06e0*/  FSEL R9, R9, R0, !P0 ;  /* 0x0000000009097208 */ /* 0x000fe20004000000 */
[----:B0-----:R-:W-:-:S05]  /*06f0*/  IMAD.WIDE.U32 R2, R2, 0x4, R4 ;  /* 0x0000000402027825 */ /* 0x001fca00078e0004 */
[----:B------:R-:W-:Y:S01]  /*0700*/  STG.E desc[UR6][R2.64], R9 ;  /* 0x0000000902007986 */ /* 0x000fe2000c101906 */
[----:B------:R-:W-:Y:S05]  /*0710*/  EXIT ;  /* 0x000000000000794d */ /* 0x000fea0003800000 */
.L_x_0:
[----:B------:R-:W-:-:S00]  /*0720*/  BRA `(.L_x_0) ;  /* 0xfffffffc00fc7947 */ /* 0x000fc0000383ffff */
[----:B------:R-:W-:-:S00]  /*0730*/  NOP ;  /* 0x0000000000007918 */ /* 0x000fc00000000000 */
        /* <DEDUP_REMOVED lines=12> */
.L_x_4:


//--------------------- .text.default_function_kernel --------------------------
	.section	.text.default_function_kernel,"ax",@progbits
	.align	128
        .global         default_function_kernel
        .type           default_function_kernel,@function
        .size           default_function_kernel,(.L_x_5 - default_function_kernel)
        .other          default_function_kernel,@"STO_CUDA_ENTRY STV_DEFAULT"
default_function_kernel:
.text.default_function_kernel:
[----:B------:R-:W-:Y:S01]  /*0000*/  LDC R1, c[0x0][0x37c] ;  /* 0x0000df00ff017b82 */ /* 0x000fe20000000800 */
[----:B------:R-:W0:Y:S07]  /*0010*/  S2R R5, SR_TID.X ;  /* 0x0000000000057919 */ /* 0x000e2e0000002100 */
[----:B------:R-:W1:Y:S02]  /*0020*/  S2UR UR5, SR_CTAID.X ;  /* 0x00000000000579c3 */ /* 0x000e640000002500 */
[----:B-1----:R-:W-:Y:S01]  /*0030*/  USHF.L.U32 UR4, UR5, 0x2, URZ ;  /* 0x0000000205047899 */ /* 0x002fe200080006ff */
[----:B0-----:R-:W-:-:S05]  /*0040*/  SHF.R.U32.HI R0, RZ, 0x3, R5 ;  /* 0x00000003ff007819 */ /* 0x001fca0000011605 */
[----:B------:R-:W-:-:S04]  /*0050*/  LOP3.LUT R0, R0, UR4, RZ, 0xfc, !PT ;  /* 0x0000000400007c12 */ /* 0x000fc8000f8efcff */
[----:B------:R-:W-:-:S13]  /*0060*/  ISETP.GT.U32.AND P0, PT, R0, 0x8, PT ;  /* 0x000000080000780c */ /* 0x000fda0003f04070 */
[----:B------:R-:W-:Y:S05]  /*0070*/  @P0 EXIT ;  /* 0x000000000000094d */ /* 0x000fea0003800000 */
[----:B------:R-:W0:Y:S01]  /*0080*/  LDC.64 R2, c[0x0][0x388] ;  /* 0x0000e200ff027b82 */ /* 0x000e220000000a00 */
[----:B------:R-:W1:Y:S01]  /*0090*/  LDCU.64 UR6, c[0x0][0x358] ;  /* 0x00006b00ff0677ac */ /* 0x000e620008000a00 */
[----:B------:R-:W-:-:S06]  /*00a0*/  USHF.L.U32 UR4, UR5, 0x5, URZ ;  /* 0x0000000505047899 */ /* 0x000fcc00080006ff */
[----:B------:R-:W-:-:S05]  /*00b0*/  LOP3.LUT R5, R5, UR4, RZ, 0xfc, !PT ;  /* 0x0000000405057c12 */ /* 0x000fca000f8efcff */
[----:B0-----:R-:W-:-:S06]  /*00c0*/  IMAD.WIDE.U32 R2, R5, 0x4, R2 ;  /* 0x0000000405027825 */ /* 0x001fcc00078e0002 */
[----:B-1----:R-:W2:Y:S02]  /*00d0*/  LDG.E.CONSTANT R2, desc[UR6][R2.64] ;  /* 0x0000000602027981 */ /* 0x002ea4000c1e9900 */
[C---:B--2---:R-:W-:Y:S01]  /*00e0*/  FFMA R4, R2.reuse, R2, -1 ;  /* 0xbf80000002047423 */ /* 0x044fe20000000002 */
[----:B------:R-:W-:-:S03]  /*00f0*/  FADD R0, R2, -1 ;  /* 0xbf80000002007421 */ /* 0x000fc60000000000 */
[----:B------:R-:W0:Y:S01]  /*0100*/  MUFU.RSQ R7, R4 ;  /* 0x0000000400077308 */ /* 0x000e220000001400 */
[----:B------:R-:W-:Y:S02]  /*0110*/  FSETP.NEU.AND P1, PT, R4, RZ, PT ;  /* 0x000000ff0400720b */ /* 0x000fe40003f2d000 */
[----:B------:R-:W-:Y:S01]  /*0120*/  ISETP.GT.U32.AND P0, PT, R0, 0x4b000000, PT ;  /* 0x4b0000000000780c */ /* 0x000fe20003f04070 */
[----:B0-----:R-:W-:Y:S01]  /*0130*/  FMUL R9, R4, R7 ;  /* 0x0000000704097220 */ /* 0x001fe20000400000 */
[----:B------:R-:W-:-:S03]  /*0140*/  FMUL R6, R7, 0.5 ;  /* 0x3f00000007067820 */ /* 0x000fc60000400000 */
[----:B------:R-:W-:-:S04]  /*0150*/  FFMA R7, -R9, R9, R4 ;  /* 0x0000000909077223 */ /* 0x000fc80000000104 */
[----:B------:R-:W-:Y:S01]  /*0160*/  FFMA R6, R6, R7, R9 ;  /* 0x0000000706067223 */ /* 0x000fe20000000009 */
[----:B------:R-:W-:-:S04]  /*0170*/  HFMA2 R7, -RZ, RZ, 1.625, 0 ;  /* 0x3e800000ff077431 */ /* 0x000fc800000001ff */
[----:B------:R-:W-:-:S04]  /*0180*/  FSEL R6, R6, RZ, P1 ;  /* 0x000000ff06067208 */ /* 0x000fc80000800000 */
[----:B------:R-:W-:-:S05]  /*0190*/  FSEL R3, R6, -1.0000001192092895508, !P0 ;  /* 0xbf80000106037808 */ /* 0x000fca0004000000 */
[----:B------:R-:W-:-:S04]  /*01a0*/  FADD R0, R0, R3 ;  /* 0x0000000300007221 */ /* 0x000fc80000000000 */
[C---:B------:R-:W-:Y:S01]  /*01b0*/  FADD.RZ R2, R0.reuse, 1 ;  /* 0x3f80000000027421 */ /* 0x040fe2000000c000 */
[----:B------:R-:W-:-:S04]  /*01c0*/  ISETP.GE.U32.AND P1, PT, R0, 0x7f800000, PT ;  /* 0x7f8000000000780c */ /* 0x000fc80003f26070 */
[----:B------:R-:W-:Y:S02]  /*01d0*/  IADD3 R2, PT, PT, R2, -0x3f400000, RZ ;  /* 0xc0c0000002027810 */ /* 0x000fe40007ffe0ff */
[----:B------:R-:W-:Y:S02]  /*01e0*/  ISETP.GT.AND P2, PT, R0, -0x40800000, P1 ;  /* 0xbf8000000000780c */ /* 0x000fe40000f44270 */
[----:B------:R-:W-:-:S04]  /*01f0*/  LOP3.LUT R3, R2, 0xff800000, RZ, 0xc0, !PT ;  /* 0xff80000002037812 */ /* 0x000fc800078ec0ff */
[----:B------:R-:W-:Y:S02]  /*0200*/  IADD3 R4, PT, PT, -R3, 0x40800000, RZ ;  /* 0x4080000003047810 */ /* 0x000fe40007ffe1ff */
[----:B------:R-:W-:Y:S02]  /*0210*/  IADD3 R2, PT, PT, R0, -R3, RZ ;  /* 0x8000000300027210 */ /* 0x000fe40007ffe0ff */
[----:B------:R-:W-:Y:S01]  /*0220*/  @P1 MOV R9, 0x7f800000 ;  /* 0x7f80000000091802 */ /* 0x000fe20000000f00 */
[----:B------:R-:W-:Y:S01]  /*0230*/  FFMA R7, R4, R7, -1 ;  /* 0xbf80000004077423 */ /* 0x000fe20000000007 */
[----:B------:R-:W-:-:S03]  /*0240*/  MOV R4, 0x3d39bf78 ;  /* 0x3d39bf7800047802 */ /* 0x000fc60000000f00 */
[----:B------:R-:W-:-:S04]  /*0250*/  FADD R7, R2, R7 ;  /* 0x0000000702077221 */ /* 0x000fc80000000000 */
[----:B------:R-:W-:Y:S01]  /*0260*/  FFMA R2, R7, -R4, 0.10546888411045074463 ;  /* 0x3dd8001207027423 */ /* 0x000fe20000000804 */
[----:B------:R-:W-:-:S03]  /*0270*/  I2FP.F32.S32 R4, R3 ;  /* 0x0000000300047245 */ /* 0x000fc60000201400 */
[C---:B------:R-:W-:Y:S02]  /*0280*/  FFMA R2, R7.reuse, R2, -0.13229703903198242188 ;  /* 0xbe0778e007027423 */ /* 0x040fe40000000002 */
[----:B------:R-:W-:Y:S02]  /*0290*/  FMUL R4, R4, 1.1920928955078125e-07 ;  /* 0x3400000004047820 */ /* 0x000fe40000400000 */
[----:B------:R-:W-:-:S04]  /*02a0*/  FFMA R2, R7, R2, 0.14491446316242218018 ;  /* 0x3e14647507027423 */ /* 0x000fc80000000002 */
[----:B------:R-:W-:-:S04]  /*02b0*/  FFMA R2, R7, R2, -0.16641564667224884033 ;  /* 0xbe2a68dd07027423 */ /* 0x000fc80000000002 */
[----:B------:R-:W-:-:S04]  /*02c0*/  FFMA R2, R7, R2, 0.19988867640495300293 ;  /* 0x3e4caf9e07027423 */ /* 0x000fc80000000002 */
[----:B------:R-:W-:-:S04]  /*02d0*/  FFMA R2, R7, R2, -0.25000196695327758789 ;  /* 0xbe80004207027423 */ /* 0x000fc80000000002 */
[----:B------:R-:W-:-:S04]  /*02e0*/  FFMA R2, R7, R2, 0.33333510160446166992 ;  /* 0x3eaaaae607027423 */ /* 0x000fc80000000002 */
[----:B------:R-:W-:-:S04]  /*02f0*/  FFMA R2, R7, R2, -0.5 ;  /* 0xbf00000007027423 */ /* 0x000fc80000000002 */
[C---:B------:R-:W-:Y:S02]  /*0300*/  FMUL R6, R7.reuse, R2 ;  /* 0x0000000207067220 */ /* 0x040fe40000400000 */
[----:B------:R-:W0:Y:S02]  /*0310*/  LDC.64 R2, c[0x0][0x380] ;  /* 0x0000e000ff027b82 */ /* 0x000e240000000a00 */
[----:B------:R-:W-:-:S04]  /*0320*/  FFMA R7, R7, R6, R7 ;  /* 0x0000000607077223 */ /* 0x000fc80000000007 */
[----:B------:R-:W-:Y:S01]  /*0330*/  FFMA R4, R4, 0.69314718246459960938, R7 ;  /* 0x3f31721804047823 */ /* 0x000fe20000000007 */
[C---:B------:R-:W-:Y:S01]  /*0340*/  @P2 FFMA R4, R0.reuse, R9, +INF ;  /* 0x7f80000000042423 */ /* 0x040fe20000000009 */
[----:B------:R-:W-:-:S04]  /*0350*/  @P1 FSETP.NEU.AND P2, PT, R0, RZ, PT ;  /* 0x000000ff0000120b */ /* 0x000fc80003f4d000 */
[----:B------:R-:W-:-:S05]  /*0360*/  @P1 FSEL R4, R4, -RZ, P2 ;  /* 0x800000ff04041208 */ /* 0x000fca0001000000 */
[----:B------:R-:W-:Y:S01]  /*0370*/  @P0 FADD R4, R4, 0.69314718246459960938 ;  /* 0x3f31721804040421 */ /* 0x000fe20000000000 */
[----:B0-----:R-:W-:-:S05]  /*0380*/  IMAD.WIDE.U32 R2, R5, 0x4, R2 ;  /* 0x0000000405027825 */ /* 0x001fca00078e0002 */
[----:B------:R-:W-:Y:S01]  /*0390*/  STG.E desc[UR6][R2.64], R4 ;  /* 0x0000000402007986 */ /* 0x000fe2000c101906 */
[----:B------:R-:W-:Y:S05]  /*03a0*/  EXIT ;  /* 0x000000000000794d */ /* 0x000fea0003800000 */
.L_x_1:
        /* <DEDUP_REMOVED lines=13> */
.L_x_5:


//--------------------- .text.default_function_kernel_2 --------------------------
	.section	.text.default_function_kernel_2,"ax",@progbits
	.align	128
        .global         default_function_kernel_2
        .type           default_function_kernel_2,@function
        .size           default_function_kernel_2,(.L_x_6 - default_function_kernel_2)
        .other          default_function_kernel_2,@"STO_CUDA_ENTRY STV_DEFAULT"
default_function_kernel_2:
.text.default_function_kernel_2:
        /* <DEDUP_REMOVED lines=11> */
[----:B------:R-:W2:Y:S01]  /*00b0*/  LDC.64 R4, c[0x0][0x380] ;  /* 0x0000e000ff047b82 */ /* 0x000ea20000000a00 */
[----:B------:R-:W-:-:S05]  /*00c0*/  LOP3.LUT R7, R7, UR4, RZ, 0xfc, !PT ;  /* 0x0000000407077c12 */ /* 0x000fca000f8efcff */
[----:B0-----:R-:W-:-:S06]  /*00d0*/  IMAD.WIDE.U32 R2, R7, 0x4, R2 ;  /* 0x0000000407027825 */ /* 0x001fcc00078e0002 */
[----:B-1----:R-:W3:Y:S01]  /*00e0*/  LDG.E.CONSTANT R2, desc[UR6][R2.64] ;  /* 0x0000000602027981 */ /* 0x002ee2000c1e9900 */
[----:B--2---:R-:W-:-:S04]  /*00f0*/  IMAD.WIDE.U32 R4, R7, 0x4, R4 ;  /* 0x0000000407047825 */ /* 0x004fc800078e0004 */
[----:B---3--:R-:W-:-:S06]  /*0100*/  FMUL.RZ R9, R2, 0.15915493667125701904 ;  /* 0x3e22f98302097820 */ /* 0x008fcc000040c000 */
[----:B------:R-:W0:Y:S02]  /*0110*/  MUFU.COS R9, R9 ;  /* 0x0000000900097308 */ /* 0x000e240000000000 */
[----:B0-----:R-:W-:Y:S01]  /*0120*/  STG.E desc[UR6][R4.64], R9 ;  /* 0x0000000904007986 */ /* 0x001fe2000c101906 */
[----:B------:R-:W-:Y:S05]  /*0130*/  EXIT ;  /* 0x000000000000794d */ /* 0x000fea0003800000 */
.L_x_2:
        /* <DEDUP_REMOVED lines=12> */
.L_x_6:


//--------------------- .text.default_function_kernel_1 --------------------------
	.section	.text.default_function_kernel_1,"ax",@progbits
	.align	128
        .global         default_function_kernel_1
        .type           default_function_kernel_1,@function
        .size           default_function_kernel_1,(.L_x_7 - default_function_kernel_1)
        .other          default_function_kernel_1,@"STO_CUDA_ENTRY STV_DEFAULT"
default_function_kernel_1:
.text.default_function_kernel_1:
        /* <DEDUP_REMOVED lines=13> */
[----:B-1----:R-:W2:Y:S01]  /*00d0*/  LDG.E.CONSTANT R2, desc[UR6][R2.64] ;  /* 0x0000000602027981 */ /* 0x002ea2000c1e9900 */
[----:B------:R-:W-:Y:S01]  /*00e0*/  HFMA2 R8, -RZ, RZ, 1.625, 0 ;  /* 0x3e800000ff087431 */ /* 0x000fe200000001ff */
[----:B------:R-:W-:Y:S01]  /*00f0*/  MOV R9, 0x3d39bf78 ;  /* 0x3d39bf7800097802 */ /* 0x000fe20000000f00 */
[----:B--2---:R-:W-:-:S06]  /*0100*/  FMUL.RZ R0, R2, 0.15915493667125701904 ;  /* 0x3e22f98302007820 */ /* 0x004fcc000040c000 */
[----:B------:R-:W0:Y:S02]  /*0110*/  MUFU.COS R0, R0 ;  /* 0x0000000000007308 */ /* 0x000e240000000000 */
[----:B0-----:R-:W-:-:S06]  /*0120*/  FADD R4, -|R0|, 1 ;  /* 0x3f80000000047421 */ /* 0x001fcc0000000300 */
[----:B------:R-:W0:Y:S02]  /*0130*/  MUFU.RCP R4, R4 ;  /* 0x0000000400047308 */ /* 0x000e240000001000 */
[----:B0-----:R-:W-:-:S04]  /*0140*/  FADD R7, R4, R4 ;  /* 0x0000000404077221 */ /* 0x001fc80000000000 */
[----:B------:R-:W-:-:S04]  /*0150*/  FMUL R7, |R0|, R7 ;  /* 0x0000000700077220 */ /* 0x000fc80000400200 */
[C---:B------:R-:W-:Y:S01]  /*0160*/  FADD.RZ R6, R7.reuse, 1 ;  /* 0x3f80000007067421 */ /* 0x040fe2000000c000 */
[----:B------:R-:W-:-:S04]  /*0170*/  ISETP.GE.U32.AND P0, PT, R7, 0x7f800000, PT ;  /* 0x7f8000000700780c */ /* 0x000fc80003f06070 */
[----:B------:R-:W-:Y:S02]  /*0180*/  IADD3 R6, PT, PT, R6, -0x3f400000, RZ ;  /* 0xc0c0000006067810 */ /* 0x000fe40007ffe0ff */
[----:B------:R-:W-:Y:S02]  /*0190*/  ISETP.GT.AND P1, PT, R7, -0x40800000, P0 ;  /* 0xbf8000000700780c */ /* 0x000fe40000724270 */
[----:B------:R-:W-:-:S04]  /*01a0*/  LOP3.LUT R6, R6, 0xff800000, RZ, 0xc0, !PT ;  /* 0xff80000006067812 */ /* 0x000fc800078ec0ff */
[----:B------:R-:W-:Y:S02]  /*01b0*/  IADD3 R3, PT, PT, -R6, 0x40800000, RZ ;  /* 0x4080000006037810 */ /* 0x000fe40007ffe1ff */
[-C--:B------:R-:W-:Y:S02]  /*01c0*/  IADD3 R2, PT, PT, R7, -R6.reuse, RZ ;  /* 0x8000000607027210 */ /* 0x080fe40007ffe0ff */
[----:B------:R-:W-:Y:S01]  /*01d0*/  I2FP.F32.S32 R6, R6 ;  /* 0x0000000600067245 */ /* 0x000fe20000201400 */
[----:B------:R-:W-:-:S04]  /*01e0*/  FFMA R3, R3, R8, -1 ;  /* 0xbf80000003037423 */ /* 0x000fc80000000008 */
        /* <DEDUP_REMOVED lines=9> */
[C---:B------:R-:W-:Y:S02]  /*0280*/  FFMA R9, R4.reuse, R3, -0.5 ;  /* 0xbf00000004097423 */ /* 0x040fe40000000003 */
[----:B------:R-:W0:Y:S02]  /*0290*/  LDC.64 R2, c[0x0][0x380] ;  /* 0x0000e000ff027b82 */ /* 0x000e240000000a00 */
[----:B------:R-:W-:-:S04]  /*02a0*/  FMUL R9, R4, R9 ;  /* 0x0000000904097220 */ /* 0x000fc80000400000 */
[----:B------:R-:W-:Y:S01]  /*02b0*/  FFMA R9, R4, R9, R4 ;  /* 0x0000000904097223 */ /* 0x000fe20000000004 */
[----:B------:R-:W-:-:S03]  /*02c0*/  @P0 MOV R4, 0x7f800000 ;  /* 0x7f80000000040802 */ /* 0x000fc60000000f00 */
[----:B------:R-:W-:Y:S01]  /*02d0*/  FFMA R6, R6, 0.69314718246459960938, R9 ;  /* 0x3f31721806067823 */ /* 0x000fe20000000009 */
[----:B------:R-:W-:Y:S02]  /*02e0*/  HFMA2 R9, -RZ, RZ, 1.75, 0 ;  /* 0x3f000000ff097431 */ /* 0x000fe400000001ff */
[C---:B------:R-:W-:Y:S01]  /*02f0*/  @P1 FFMA R6, R7.reuse, R4, +INF ;  /* 0x7f80000007061423 */ /* 0x040fe20000000004 */
[----:B------:R-:W-:-:S04]  /*0300*/  @P0 FSETP.NEU.AND P1, PT, R7, RZ, PT ;  /* 0x000000ff0700020b */ /* 0x000fc80003f2d000 */
[----:B------:R-:W-:Y:S02]  /*0310*/  @P0 FSEL R6, R6, -RZ, P1 ;  /* 0x800000ff06060208 */ /* 0x000fe40000800000 */
[----:B------:R-:W-:Y:S01]  /*0320*/  LOP3.LUT R7, R9, 0x80000000, R0, 0xb8, !PT ;  /* 0x8000000009077812 */ /* 0x000fe200078eb800 */
[----:B0-----:R-:W-:-:S04]  /*0330*/  IMAD.WIDE.U32 R2, R5, 0x4, R2 ;  /* 0x0000000405027825 */ /* 0x001fc800078e0002 */
[----:B------:R-:W-:-:S05]  /*0340*/  FMUL R7, R7, R6 ;  /* 0x0000000607077220 */ /* 0x000fca0000400000 */
[----:B------:R-:W-:Y:S01]  /*0350*/  STG.E desc[UR6][R2.64], R7 ;  /* 0x0000000702007986 */ /* 0x000fe2000c101906 */
[----:B------:R-:W-:Y:S05]  /*0360*/  EXIT ;  /* 0x000000000000794d */ /* 0x000fea0003800000 */
.L_x_3:
        /* <DEDUP_REMOVED lines=9> */
.L_x_7:


//--------------------- .nv.shared.default_function_kernel_3 --------------------------
	.section	.nv.shared.default_function_kernel_3,"aw",@nobits
	.sectionflags	@""
	.align	4
.nv.shared.default_function_kernel_3:
	.zero		1028


//--------------------- .nv.shared.reserved.0     --------------------------
	.section	.nv.shared.reserved.0,"aw",@nobits
	.weak		__nv_reservedSMEM_offset_0_alias
	.size		__nv_reservedSMEM_offset_0_alias, 0, 64
	.other		__nv_reservedSMEM_offset_0_alias,@"STO_CUDA_RESERVED_SHARED STV_DEFAULT"
__nv_reservedSMEM_offset_0_alias:
	.zero		0
	.zero		64


//--------------------- .nv.constant0.default_function_kernel_3 --------------------------
	.section	.nv.constant0.default_function_kernel_3,"a",@progbits
	.sectionflags	@""
	.align	4
.nv.constant0.default_function_kernel_3:
	.zero		920


//--------------------- .nv.constant0.default_function_kernel --------------------------
	.section	.nv.constant0.default_function_kernel,"a",@progbits
	.sectionflags	@""
	.align	4
.nv.constant0.default_function_kernel:
	.zero		912


//--------------------- .nv.constant0.default_function_kernel_2 --------------------------
	.section	.nv.constant0.default_function_kernel_2,"a",@progbits
	.sectionflags	@""
	.align	4
.nv.constant0.default_function_kernel_2:
	.zero		912


//--------------------- .nv.constant0.default_function_kernel_1 --------------------------
	.section	.nv.constant0.default_function_kernel_1,"a",@progbits
	.sectionflags	@""
	.align	4
.nv.constant0.default_function_kernel_1:
	.zero		912


//--------------------- SYMBOLS --------------------------

	.type		.nv.reservedSmem.offset0,@object
	.size		.nv.reservedSmem.offset0,0x4
	.type		.nv.reservedSmem.cap,@object
	.size		.nv.reservedSmem.cap,0x4
